	.headerflags	@"EF_CUDA_TEXMODE_UNIFIED EF_CUDA_64BIT_ADDRESS EF_CUDA_ACCELERATORS EF_CUDA_SM90 EF_CUDA_VIRTUAL_SM(EF_CUDA_SM90)"
	.elftype	@"ET_EXEC"


//--------------------- .nv.info                  --------------------------
	.section	.nv.info,"",@"SHT_CUDA_INFO"
	.align	4


	//----- nvinfo : EIATTR_REGCOUNT
	.align		4
        /*0000*/ 	.byte	0x04, 0x2f
        /*0002*/ 	.short	(.L_3 - .L_2)
	.align		4
.L_2:
        /*0004*/ 	.word	index@(triton_poi_fused__native_batch_norm_legit_no_training_convolution_relu_6)
        /*0008*/ 	.word	0x00000018


	//----- nvinfo : EIATTR_MIN_STACK_SIZE
	.align		4
.L_3:
        /*000c*/ 	.byte	0x04, 0x12
        /*000e*/ 	.short	(.L_5 - .L_4)
	.align		4
.L_4:
        /*0010*/ 	.word	index@(triton_poi_fused__native_batch_norm_legit_no_training_convolution_relu_6)
        /*0014*/ 	.word	0x00000000


	//----- nvinfo : EIATTR_FRAME_SIZE
	.align		4
.L_5:
        /*0018*/ 	.byte	0x04, 0x11
        /*001a*/ 	.short	(.L_7 - .L_6)
	.align		4
.L_6:
        /*001c*/ 	.word	index@(triton_poi_fused__native_batch_norm_legit_no_training_convolution_relu_6)
        /*0020*/ 	.word	0x00000000


	//----- nvinfo : EIATTR_MIN_STACK_SIZE
	.align		4
.L_7:
        /*0024*/ 	.byte	0x04, 0x12
        /*0026*/ 	.short	(.L_9 - .L_8)
	.align		4
.L_8:
        /*0028*/ 	.word	index@(triton_poi_fused__native_batch_norm_legit_no_training_convolution_relu_6)
        /*002c*/ 	.word	0x00000000
.L_9:


//--------------------- .nv.info.triton_poi_fused__native_batch_norm_legit_no_training_convolution_relu_6 --------------------------
	.section	.nv.info.triton_poi_fused__native_batch_norm_legit_no_training_convolution_relu_6,"",@"SHT_CUDA_INFO"
	.sectionflags	@""
	.align	4


	//----- nvinfo : EIATTR_CUDA_API_VERSION
	.align		4
        /*0000*/ 	.byte	0x04, 0x37
        /*0002*/ 	.short	(.L_11 - .L_10)
.L_10:
        /*0004*/ 	.word	0x0000007c


	//----- nvinfo : EIATTR_KPARAM_INFO
	.align		4
.L_11:
        /*0008*/ 	.byte	0x04, 0x17
        /*000a*/ 	.short	(.L_13 - .L_12)
.L_12:
        /*000c*/ 	.word	0x00000000
        /*0010*/ 	.short	0x0007
        /*0012*/ 	.short	0x0038
        /*0014*/ 	.byte	0x00, 0xf0, 0x11, 0x00


	//----- nvinfo : EIATTR_KPARAM_INFO
	.align		4
.L_13:
        /*0018*/ 	.byte	0x04, 0x17
        /*001a*/ 	.short	(.L_15 - .L_14)
.L_14:
        /*001c*/ 	.word	0x00000000
        /*0020*/ 	.short	0x0006
        /*0022*/ 	.short	0x0030
        /*0024*/ 	.byte	0x00, 0xf4, 0x21, 0x00


	//----- nvinfo : EIATTR_KPARAM_INFO
	.align		4
.L_15:
        /*0028*/ 	.byte	0x04, 0x17
        /*002a*/ 	.short	(.L_17 - .L_16)
.L_16:
        /*002c*/ 	.word	0x00000000
        /*0030*/ 	.short	0x0005
        /*0032*/ 	.short	0x0028
        /*0034*/ 	.byte	0x00, 0xf4, 0x21, 0x00


	//----- nvinfo : EIATTR_KPARAM_INFO
	.align		4
.L_17:
        /*0038*/ 	.byte	0x04, 0x17
        /*003a*/ 	.short	(.L_19 - .L_18)
.L_18:
        /*003c*/ 	.word	0x00000000
        /*0040*/ 	.short	0x0004
        /*0042*/ 	.short	0x0020
        /*0044*/ 	.byte	0x00, 0xf4, 0x21, 0x00


	//----- nvinfo : EIATTR_KPARAM_INFO
	.align		4
.L_19:
        /*0048*/ 	.byte	0x04, 0x17
        /*004a*/ 	.short	(.L_21 - .L_20)
.L_20:
        /*004c*/ 	.word	0x00000000
        /*0050*/ 	.short	0x0003
        /*0052*/ 	.short	0x0018
        /*0054*/ 	.byte	0x00, 0xf4, 0x21, 0x00


	//----- nvinfo : EIATTR_KPARAM_INFO
	.align		4
.L_21:
        /*0058*/ 	.byte	0x04, 0x17
        /*005a*/ 	.short	(.L_23 - .L_22)
.L_22:
        /*005c*/ 	.word	0x00000000
        /*0060*/ 	.short	0x0002
        /*0062*/ 	.short	0x0010
        /*0064*/ 	.byte	0x00, 0xf4, 0x21, 0x00


	//----- nvinfo : EIATTR_KPARAM_INFO
	.align		4
.L_23:
        /*0068*/ 	.byte	0x04, 0x17
        /*006a*/ 	.short	(.L_25 - .L_24)
.L_24:
        /*006c*/ 	.word	0x00000000
        /*0070*/ 	.short	0x0001
        /*0072*/ 	.short	0x0008
        /*0074*/ 	.byte	0x00, 0xf4, 0x21, 0x00


	//----- nvinfo : EIATTR_KPARAM_INFO
	.align		4
.L_25:
        /*0078*/ 	.byte	0x04, 0x17
        /*007a*/ 	.short	(.L_27 - .L_26)
.L_26:
        /*007c*/ 	.word	0x00000000
        /*0080*/ 	.short	0x0000
        /*0082*/ 	.short	0x0000
        /*0084*/ 	.byte	0x00, 0xf4, 0x21, 0x00


	//----- nvinfo : EIATTR_SPARSE_MMA_MASK
	.align		4
.L_27:
        /*0088*/ 	.byte	0x03, 0x50
        /*008a*/ 	.short	0x0000


	//----- nvinfo : EIATTR_MAXREG_COUNT
	.align		4
        /*008c*/ 	.byte	0x03, 0x1b
        /*008e*/ 	.short	0x00ff


	//----- nvinfo : EIATTR_EXIT_INSTR_OFFSETS
	.align		4
        /*0090*/ 	.byte	0x04, 0x1c
        /*0092*/ 	.short	(.L_29 - .L_28)


	//   ....[0]....
.L_28:
        /*0094*/ 	.word	0x00000430


	//----- nvinfo : EIATTR_REQNTID
	.align		4
.L_29:
        /*0098*/ 	.byte	0x04, 0x10
        /*009a*/ 	.short	(.L_31 - .L_30)
.L_30:
        /*009c*/ 	.word	0x00000100
        /*00a0*/ 	.word	0x00000001
        /*00a4*/ 	.word	0x00000001


	//----- nvinfo : EIATTR_CBANK_PARAM_SIZE
	.align		4
.L_31:
        /*00a8*/ 	.byte	0x03, 0x19
        /*00aa*/ 	.short	0x003c


	//----- nvinfo : EIATTR_PARAM_CBANK
	.align		4
        /*00ac*/ 	.byte	0x04, 0x0a
        /*00ae*/ 	.short	(.L_33 - .L_32)
	.align		4
.L_32:
        /*00b0*/ 	.word	index@(.nv.constant0.triton_poi_fused__native_batch_norm_legit_no_training_convolution_relu_6)
        /*00b4*/ 	.short	0x0210
        /*00b6*/ 	.short	0x003c


	//----- nvinfo : EIATTR_SW_WAR
	.align		4
.L_33:
        /*00b8*/ 	.byte	0x04, 0x36
        /*00ba*/ 	.short	(.L_35 - .L_34)
.L_34:
        /*00bc*/ 	.word	0x00000008
.L_35:


//--------------------- .nv.callgraph             --------------------------
	.section	.nv.callgraph,"",@"SHT_CUDA_CALLGRAPH"
	.align	4
	.sectionentsize	8
	.align		4
        /*0000*/ 	.word	0x00000000
	.align		4
        /*0004*/ 	.word	0xffffffff
	.align		4
        /*0008*/ 	.word	0x00000000
	.align		4
        /*000c*/ 	.word	0xfffffffe
	.align		4
        /*0010*/ 	.word	0x00000000
	.align		4
        /*0014*/ 	.word	0xfffffffd
	.align		4
        /*0018*/ 	.word	0x00000000
	.align		4
        /*001c*/ 	.word	0xfffffffc


//--------------------- .nv.constant4             --------------------------
	.section	.nv.constant4,"a",@progbits
	.align	8
	.align		8
.nv.constant4:
        /*0000*/ 	.dword	_$_str
	.align		8
        /*0008*/ 	.dword	_$_str_$_2


//--------------------- .text.triton_poi_fused__native_batch_norm_legit_no_training_convolution_relu_6 --------------------------
	.section	.text.triton_poi_fused__native_batch_norm_legit_no_training_convolution_relu_6,"ax",@progbits
	.align	128
        .global         triton_poi_fused__native_batch_norm_legit_no_training_convolution_relu_6
        .type           triton_poi_fused__native_batch_norm_legit_no_training_convolution_relu_6,@function
        .size           triton_poi_fused__native_batch_norm_legit_no_training_convolution_relu_6,(.L_x_1 - triton_poi_fused__native_batch_norm_legit_no_training_convolution_relu_6)
        .other          triton_poi_fused__native_batch_norm_legit_no_training_convolution_relu_6,@"STO_CUDA_ENTRY STV_DEFAULT"
triton_poi_fused__native_batch_norm_legit_no_training_convolution_relu_6:
.text.triton_poi_fused__native_batch_norm_legit_no_training_convolution_relu_6:
[----:B------:R-:W-:Y:S01]  /*0000*/  LDC R1, c[0x0][0x28] ;  /* 0x00000a00ff017b82 */ /* 0x000fe20000000800 */
[----:B------:R-:W1:Y:S07]  /*0010*/  S2R R0, SR_TID.X ;  /* 0x0000000000007919 */ /* 0x000e6e0000002100 */
[----:B------:R-:W2:Y:S01]  /*0020*/  LDC.64 R8, c[0x0][0x228] ;  /* 0x00008a00ff087b82 */ /* 0x000ea20000000a00 */
[----:B------:R-:W-:Y:S01]  /*0030*/  ULDC.64 UR4, c[0x0][0x208] ;  /* 0x0000820000047ab9 */ /* 0x000fe20000000a00 */
[----:B------:R-:W3:Y:S06]  /*0040*/  S2R R5, SR_CTAID.X ;  /* 0x0000000000057919 */ /* 0x000eec0000002500 */
[----:B------:R-:W4:Y:S08]  /*0050*/  LDC.64 R6, c[0x0][0x218] ;  /* 0x00008600ff067b82 */ /* 0x000f300000000a00 */
[----:B------:R-:W5:Y:S08]  /*0060*/  LDC.64 R14, c[0x0][0x220] ;  /* 0x00008800ff0e7b82 */ /* 0x000f700000000a00 */
[----:B------:R-:W5:Y:S01]  /*0070*/  LDC.64 R12, c[0x0][0x238] ;  /* 0x00008e00ff0c7b82 */ /* 0x000f620000000a00 */
[----:B-1----:R-:W-:-:S07]  /*0080*/  SHF.L.U32 R0, R0, 0x1, RZ ;  /* 0x0000000100007819 */ /* 0x002fce00000006ff */
[----:B------:R-:W1:Y:S01]  /*0090*/  LDC.64 R16, c[0x0][0x230] ;  /* 0x00008c00ff107b82 */ /* 0x000e620000000a00 */
[----:B---3--:R-:W-:Y:S02]  /*00a0*/  SHF.R.S32.HI R3, RZ, 0x16, R5 ;  /* 0x00000016ff037819 */ /* 0x008fe40000011405 */
[----:B------:R-:W-:Y:S02]  /*00b0*/  LOP3.LUT R0, R0, 0x1fe, RZ, 0xc0, !PT ;  /* 0x000001fe00007812 */ /* 0x000fe400078ec0ff */
[----:B------:R-:W-:Y:S02]  /*00c0*/  SGXT R3, R3, 0x1 ;  /* 0x000000010303781a */ /* 0x000fe40000000200 */
[----:B------:R-:W-:-:S04]  /*00d0*/  LEA R0, R5, R0, 0x9 ;  /* 0x0000000005007211 */ /* 0x000fc800078e48ff */
[----:B------:R-:W-:-:S04]  /*00e0*/  LEA.HI R3, R3, R0, RZ, 0x6 ;  /* 0x0000000003037211 */ /* 0x000fc800078f30ff */
[----:B------:R-:W-:-:S04]  /*00f0*/  LOP3.LUT R3, R3, 0xffffffc0, RZ, 0xc0, !PT ;  /* 0xffffffc003037812 */ /* 0x000fc800078ec0ff */
[----:B------:R-:W-:Y:S02]  /*0100*/  IADD3 R10, R0, -R3, RZ ;  /* 0x80000003000a7210 */ /* 0x000fe40007ffe0ff */
[----:B------:R-:W3:Y:S03]  /*0110*/  LDC.64 R2, c[0x0][0x210] ;  /* 0x00008400ff027b82 */ /* 0x000ee60000000a00 */
[----:B--2---:R-:W-:-:S06]  /*0120*/  IMAD.WIDE R8, R10, 0x4, R8 ;  /* 0x000000040a087825 */ /* 0x004fcc00078e0208 */
[----:B------:R-:W2:Y:S01]  /*0130*/  LDG.E.EL.64 R8, desc[UR4][R8.64] ;  /* 0x0000000408087981 */ /* 0x000ea2000c2e1b00 */
[----:B----4-:R-:W-:-:S06]  /*0140*/  IMAD.WIDE R6, R10, 0x4, R6 ;  /* 0x000000040a067825 */ /* 0x010fcc00078e0206 */
[----:B------:R-:W4:Y:S01]  /*0150*/  LDG.E.EL.64 R6, desc[UR4][R6.64] ;  /* 0x0000000406067981 */ /* 0x000f22000c2e1b00 */
[----:B---3--:R-:W-:-:S05]  /*0160*/  IMAD.WIDE R2, R0, 0x4, R2 ;  /* 0x0000000400027825 */ /* 0x008fca00078e0202 */
[----:B------:R-:W4:Y:S01]  /*0170*/  LDG.E.64 R4, desc[UR4][R2.64] ;  /* 0x0000000402047981 */ /* 0x000f22000c1e1b00 */
[----:B-----5:R-:W-:-:S04]  /*0180*/  IMAD.WIDE R14, R10, 0x4, R14 ;  /* 0x000000040a0e7825 */ /* 0x020fc800078e020e */
[C---:B0-----:R-:W-:Y:S02]  /*0190*/  IMAD.WIDE R12, R10.reuse, 0x4, R12 ;  /* 0x000000040a0c7825 */ /* 0x041fe400078e020c */
[----:B------:R-:W3:Y:S02]  /*01a0*/  LDG.E.EL.64 R14, desc[UR4][R14.64] ;  /* 0x000000040e0e7981 */ /* 0x000ee4000c2e1b00 */
[----:B-1----:R-:W-:Y:S02]  /*01b0*/  IMAD.WIDE R16, R10, 0x4, R16 ;  /* 0x000000040a107825 */ /* 0x002fe400078e0210 */
[----:B------:R-:W5:Y:S04]  /*01c0*/  LDG.E.EL.64 R12, desc[UR4][R12.64] ;  /* 0x000000040c0c7981 */ /* 0x000f68000c2e1b00 */
[----:B------:R0:W5:Y:S01]  /*01d0*/  LDG.E.EL.64 R10, desc[UR4][R16.64] ;  /* 0x00000004100a7981 */ /* 0x000162000c2e1b00 */
[----:B------:R-:W-:Y:S01]  /*01e0*/  HFMA2.MMA R21, -RZ, RZ, 1.625, 0 ;  /* 0x3e800000ff157435 */ /* 0x000fe200000001ff */
[----:B--2---:R-:W-:Y:S01]  /*01f0*/  FADD R8, R8, 9.9999997473787516356e-06 ;  /* 0x3727c5ac08087421 */ /* 0x004fe20000000000 */
[----:B------:R-:W-:-:S03]  /*0200*/  FADD R18, R9, 9.9999997473787516356e-06 ;  /* 0x3727c5ac09127421 */ /* 0x000fc60000000000 */
[----:B------:R1:W2:Y:S08]  /*0210*/  MUFU.SQRT R19, R8 ;  /* 0x0000000800137308 */ /* 0x0002b00000002000 */
[----:B------:R-:W0:Y:S01]  /*0220*/  MUFU.SQRT R20, R18 ;  /* 0x0000001200147308 */ /* 0x000e220000002000 */
[----:B-1----:R-:W1:Y:S01]  /*0230*/  LDC.64 R8, c[0x0][0x240] ;  /* 0x00009000ff087b82 */ /* 0x002e620000000a00 */
[----:B--2---:R-:W-:-:S02]  /*0240*/  FSETP.GT.AND P3, PT, R19, 8.50705917302346158658e+37, PT ;  /* 0x7e8000001300780b */ /* 0x004fc40003f64000 */
[----:B------:R-:W-:Y:S02]  /*0250*/  FSETP.GEU.AND P1, PT, R19, 1.175494350822287508e-38, PT ;  /* 0x008000001300780b */ /* 0x000fe40003f2e000 */
[C---:B0-----:R-:W-:Y:S02]  /*0260*/  FSETP.GT.AND P4, PT, R20.reuse, 8.50705917302346158658e+37, PT ;  /* 0x7e8000001400780b */ /* 0x041fe40003f84000 */
[----:B------:R-:W-:-:S07]  /*0270*/  FSETP.GEU.AND P0, PT, R20, 1.175494350822287508e-38, PT ;  /* 0x008000001400780b */ /* 0x000fce0003f0e000 */
[----:B------:R-:W-:-:S04]  /*0280*/  @P3 FMUL R19, R19, 0.25 ;  /* 0x3e80000013133820 */ /* 0x000fc80000400000 */
[----:B------:R-:W-:Y:S01]  /*0290*/  @!P1 FMUL R19, R19, 16777216 ;  /* 0x4b80000013139820 */ /* 0x000fe20000400000 */
[----:B------:R-:W-:-:S04]  /*02a0*/  @P4 FMUL R20, R20, 0.25 ;  /* 0x3e80000014144820 */ /* 0x000fc80000400000 */
[----:B------:R-:W-:Y:S01]  /*02b0*/  @!P0 FMUL R20, R20, 16777216 ;  /* 0x4b80000014148820 */ /* 0x000fe20000400000 */
[----:B------:R-:W0:Y:S01]  /*02c0*/  MUFU.RCP R19, R19 ;  /* 0x0000001300137308 */ /* 0x000e220000001000 */
[C---:B----4-:R-:W-:Y:S01]  /*02d0*/  FSETP.GEU.AND P2, PT, R4.reuse, -R6, PT ;  /* 0x800000060400720b */ /* 0x050fe20003f4e000 */
[----:B------:R-:W-:Y:S01]  /*02e0*/  FADD R16, R4, R6 ;  /* 0x0000000604107221 */ /* 0x000fe20000000000 */
[----:B------:R-:W-:-:S05]  /*02f0*/  FSEL R6, R21, 1, P3 ;  /* 0x3f80000015067808 */ /* 0x000fca0001800000 */
[----:B------:R-:W2:Y:S01]  /*0300*/  MUFU.RCP R20, R20 ;  /* 0x0000001400147308 */ /* 0x000ea20000001000 */
[----:B------:R-:W-:Y:S01]  /*0310*/  FADD R17, R5, R7 ;  /* 0x0000000705117221 */ /* 0x000fe20000000000 */
[----:B------:R-:W-:Y:S02]  /*0320*/  FSEL R21, R21, 1, P4 ;  /* 0x3f80000015157808 */ /* 0x000fe40002000000 */
[----:B------:R-:W-:Y:S01]  /*0330*/  FSETP.GEU.AND P3, PT, R5, -R7, PT ;  /* 0x800000070500720b */ /* 0x000fe20003f6e000 */
[----:B------:R-:W-:Y:S01]  /*0340*/  @!P1 FMUL R6, R6, 16777216 ;  /* 0x4b80000006069820 */ /* 0x000fe20000400000 */
[----:B------:R-:W-:Y:S01]  /*0350*/  FSEL R5, R16, RZ, P2 ;  /* 0x000000ff10057208 */ /* 0x000fe20001000000 */
[----:B------:R-:W-:Y:S01]  /*0360*/  @!P0 FMUL R21, R21, 16777216 ;  /* 0x4b80000015158820 */ /* 0x000fe20000400000 */
[----:B------:R-:W-:Y:S01]  /*0370*/  FSEL R4, R17, RZ, P3 ;  /* 0x000000ff11047208 */ /* 0x000fe20001800000 */
[----:B0-----:R-:W-:Y:S02]  /*0380*/  FMUL R6, R19, R6 ;  /* 0x0000000613067220 */ /* 0x001fe40000400000 */
[----:B---3--:R-:W-:-:S02]  /*0390*/  FADD R5, -R14, R5 ;  /* 0x000000050e057221 */ /* 0x008fc40000000100 */
[----:B------:R-:W-:Y:S01]  /*03a0*/  FADD R4, -R15, R4 ;  /* 0x000000040f047221 */ /* 0x000fe20000000100 */
[----:B--2---:R-:W-:Y:S01]  /*03b0*/  FMUL R21, R20, R21 ;  /* 0x0000001514157220 */ /* 0x004fe20000400000 */
[----:B------:R-:W-:-:S03]  /*03c0*/  FMUL R5, R5, R6 ;  /* 0x0000000605057220 */ /* 0x000fc60000400000 */
[----:B------:R-:W-:Y:S01]  /*03d0*/  FMUL R4, R4, R21 ;  /* 0x0000001504047220 */ /* 0x000fe20000400000 */
[----:B-1----:R-:W-:-:S04]  /*03e0*/  IMAD.WIDE R8, R0, 0x4, R8 ;  /* 0x0000000400087825 */ /* 0x002fc800078e0208 */
[----:B-----5:R-:W-:Y:S01]  /*03f0*/  FFMA R10, R10, R5, R12 ;  /* 0x000000050a0a7223 */ /* 0x020fe2000000000c */
[----:B------:R-:W-:Y:S01]  /*0400*/  FFMA R11, R11, R4, R13 ;  /* 0x000000040b0b7223 */ /* 0x000fe2000000000d */
[----:B------:R-:W-:Y:S04]  /*0410*/  STG.E.64 desc[UR4][R2.64], R16 ;  /* 0x0000001002007986 */ /* 0x000fe8000c101b04 */
[----:B------:R-:W-:Y:S01]  /*0420*/  STG.E.64 desc[UR4][R8.64], R10 ;  /* 0x0000000a08007986 */ /* 0x000fe2000c101b04 */
[----:B------:R-:W-:Y:S05]  /*0430*/  EXIT ;  /* 0x000000000000794d */ /* 0x000fea0003800000 */
.L_x_0:
[----:B------:R-:W-:-:S00]  /*0440*/  BRA `(.L_x_0) ;  /* 0xfffffffc00fc7947 */ /* 0x000fc0000383ffff */
[----:B------:R-:W-:-:S00]  /*0450*/  NOP ;  /* 0x0000000000007918 */ /* 0x000fc00000000000 */
        /* <DEDUP_REMOVED lines=10> */
.L_x_1:


//--------------------- .nv.global.init           --------------------------
	.section	.nv.global.init,"aw",@progbits
.nv.global.init:
	.type		_$_str,@object
	.size		_$_str,(_$_str_$_2 - _$_str)
_$_str:
        /*0000*/ 	.byte	0x5f, 0x5f, 0x43, 0x55, 0x44, 0x41, 0x5f, 0x46, 0x54, 0x5a, 0x00
	.type		_$_str_$_2,@object
	.size		_$_str_$_2,(.L_1 - _$_str_$_2)
_$_str_$_2:
        /*000b*/ 	.byte	0x5f, 0x5f, 0x43, 0x55, 0x44, 0x41, 0x5f, 0x50, 0x52, 0x45, 0x43, 0x5f, 0x53, 0x51, 0x52, 0x54
        /*001b*/ 	.byte	0x00
.L_1:


//--------------------- .nv.constant0.triton_poi_fused__native_batch_norm_legit_no_training_convolution_relu_6 --------------------------
	.section	.nv.constant0.triton_poi_fused__native_batch_norm_legit_no_training_convolution_relu_6,"a",@progbits
	.sectionflags	@""
	.align	4
.nv.constant0.triton_poi_fused__native_batch_norm_legit_no_training_convolution_relu_6:
	.zero		588
